	.headerflags	@"EF_CUDA_TEXMODE_UNIFIED EF_CUDA_64BIT_ADDRESS EF_CUDA_SM86 EF_CUDA_VIRTUAL_SM(EF_CUDA_SM86)"
	.elftype	@"ET_EXEC"


//--------------------- .nv.info                  --------------------------
	.section	.nv.info,"",@"SHT_CUDA_INFO"
	.align	4


	//----- nvinfo : EIATTR_REGCOUNT
	.align		4
        /*0000*/ 	.byte	0x04, 0x2f
        /*0002*/ 	.short	(.L_1 - .L_0)
	.align		4
.L_0:
        /*0004*/ 	.word	index@(triton_poi_fused__to_copy_t_1)
        /*0008*/ 	.word	0x00000014


	//----- nvinfo : EIATTR_MIN_STACK_SIZE
	.align		4
.L_1:
        /*000c*/ 	.byte	0x04, 0x12
        /*000e*/ 	.short	(.L_3 - .L_2)
	.align		4
.L_2:
        /*0010*/ 	.word	index@(triton_poi_fused__to_copy_t_1)
        /*0014*/ 	.word	0x00000000


	//----- nvinfo : EIATTR_FRAME_SIZE
	.align		4
.L_3:
        /*0018*/ 	.byte	0x04, 0x11
        /*001a*/ 	.short	(.L_5 - .L_4)
	.align		4
.L_4:
        /*001c*/ 	.word	index@(triton_poi_fused__to_copy_t_1)
        /*0020*/ 	.word	0x00000000


	//----- nvinfo : EIATTR_MIN_STACK_SIZE
	.align		4
.L_5:
        /*0024*/ 	.byte	0x04, 0x12
        /*0026*/ 	.short	(.L_7 - .L_6)
	.align		4
.L_6:
        /*0028*/ 	.word	index@(triton_poi_fused__to_copy_t_1)
        /*002c*/ 	.word	0x00000000
.L_7:


//--------------------- .nv.info.triton_poi_fused__to_copy_t_1 --------------------------
	.section	.nv.info.triton_poi_fused__to_copy_t_1,"",@"SHT_CUDA_INFO"
	.sectionflags	@""
	.align	4


	//----- nvinfo : EIATTR_CUDA_API_VERSION
	.align		4
        /*0000*/ 	.byte	0x04, 0x37
        /*0002*/ 	.short	(.L_9 - .L_8)
.L_8:
        /*0004*/ 	.word	0x0000007c


	//----- nvinfo : EIATTR_SW2861232_WAR
	.align		4
.L_9:
        /*0008*/ 	.byte	0x01, 0x35
	.zero		2


	//----- nvinfo : EIATTR_PARAM_CBANK
	.align		4
        /*000c*/ 	.byte	0x04, 0x0a
        /*000e*/ 	.short	(.L_11 - .L_10)
	.align		4
.L_10:
        /*0010*/ 	.word	index@(.nv.constant0.triton_poi_fused__to_copy_t_1)
        /*0014*/ 	.short	0x0160
        /*0016*/ 	.short	0x0020


	//----- nvinfo : EIATTR_CBANK_PARAM_SIZE
	.align		4
.L_11:
        /*0018*/ 	.byte	0x03, 0x19
        /*001a*/ 	.short	0x0020


	//----- nvinfo : EIATTR_KPARAM_INFO
	.align		4
        /*001c*/ 	.byte	0x04, 0x17
        /*001e*/ 	.short	(.L_13 - .L_12)
.L_12:
        /*0020*/ 	.word	0x00000000
        /*0024*/ 	.short	0x0003
        /*0026*/ 	.short	0x0018
        /*0028*/ 	.byte	0x00, 0xf4, 0x21, 0x00


	//----- nvinfo : EIATTR_KPARAM_INFO
	.align		4
.L_13:
        /*002c*/ 	.byte	0x04, 0x17
        /*002e*/ 	.short	(.L_15 - .L_14)
.L_14:
        /*0030*/ 	.word	0x00000000
        /*0034*/ 	.short	0x0002
        /*0036*/ 	.short	0x0010
        /*0038*/ 	.byte	0x00, 0xf0, 0x11, 0x00


	//----- nvinfo : EIATTR_KPARAM_INFO
	.align		4
.L_15:
        /*003c*/ 	.byte	0x04, 0x17
        /*003e*/ 	.short	(.L_17 - .L_16)
.L_16:
        /*0040*/ 	.word	0x00000000
        /*0044*/ 	.short	0x0001
        /*0046*/ 	.short	0x0008
        /*0048*/ 	.byte	0x00, 0xf4, 0x21, 0x00


	//----- nvinfo : EIATTR_KPARAM_INFO
	.align		4
.L_17:
        /*004c*/ 	.byte	0x04, 0x17
        /*004e*/ 	.short	(.L_19 - .L_18)
.L_18:
        /*0050*/ 	.word	0x00000000
        /*0054*/ 	.short	0x0000
        /*0056*/ 	.short	0x0000
        /*0058*/ 	.byte	0x00, 0xf4, 0x21, 0x00


	//----- nvinfo : EIATTR_MAXREG_COUNT
	.align		4
.L_19:
        /*005c*/ 	.byte	0x03, 0x1b
        /*005e*/ 	.short	0x00ff


	//----- nvinfo : EIATTR_EXIT_INSTR_OFFSETS
	.align		4
        /*0060*/ 	.byte	0x04, 0x1c
        /*0062*/ 	.short	(.L_21 - .L_20)


	//   ....[0]....
.L_20:
        /*0064*/ 	.word	0x00000120


	//----- nvinfo : EIATTR_REQNTID
	.align		4
.L_21:
        /*0068*/ 	.byte	0x04, 0x10
        /*006a*/ 	.short	(.L_23 - .L_22)
.L_22:
        /*006c*/ 	.word	0x00000080
        /*0070*/ 	.word	0x00000001
        /*0074*/ 	.word	0x00000001
.L_23:


//--------------------- .nv.callgraph             --------------------------
	.section	.nv.callgraph,"",@"SHT_CUDA_CALLGRAPH"
	.align	4
	.sectionentsize	8
	.align		4
        /*0000*/ 	.word	0x00000000
	.align		4
        /*0004*/ 	.word	0xffffffff
	.align		4
        /*0008*/ 	.word	0x00000000
	.align		4
        /*000c*/ 	.word	0xfffffffe
	.align		4
        /*0010*/ 	.word	0x00000000
	.align		4
        /*0014*/ 	.word	0xfffffffd
	.align		4
        /*0018*/ 	.word	0x00000000
	.align		4
        /*001c*/ 	.word	0xfffffffc


//--------------------- .nv.rel.action            --------------------------
	.section	.nv.rel.action,"",@"SHT_CUDA_RELOCINFO"
	.align	8
	.sectionentsize	8
        /*0000*/ 	.byte	0x73, 0x00, 0x00, 0x00, 0x00, 0x00, 0x00, 0x00, 0x00, 0x00, 0x00, 0x11, 0x25, 0x00, 0x05, 0x36


//--------------------- .nv.constant0.triton_poi_fused__to_copy_t_1 --------------------------
	.section	.nv.constant0.triton_poi_fused__to_copy_t_1,"a",@progbits
	.sectionflags	@""
	.align	4
.nv.constant0.triton_poi_fused__to_copy_t_1:
	.zero		384


//--------------------- .text.triton_poi_fused__to_copy_t_1 --------------------------
	.section	.text.triton_poi_fused__to_copy_t_1,"ax",@progbits
	.sectioninfo	@"SHI_REGISTERS=20"
	.align	128
        .global         triton_poi_fused__to_copy_t_1
        .type           triton_poi_fused__to_copy_t_1,@function
        .size           triton_poi_fused__to_copy_t_1,(.L_x_1 - triton_poi_fused__to_copy_t_1)
        .other          triton_poi_fused__to_copy_t_1,@"STO_CUDA_ENTRY STV_DEFAULT"
triton_poi_fused__to_copy_t_1:
.text.triton_poi_fused__to_copy_t_1:
[----:B------:R-:W-:Y:S02]  /*0000*/  IMAD.MOV.U32 R1, RZ, RZ, c[0x0][0x28] ;  /* 0x00000a00ff017624 */ /* 0x000fe400078e00ff */
[----:B------:R-:W0:Y:S01]  /*0010*/  S2R R0, SR_TID.X ;  /* 0x0000000000007919 */ /* 0x000e220000002100 */
[----:B------:R-:W-:Y:S01]  /*0020*/  MOV R5, 0x4 ;  /* 0x0000000400057802 */ /* 0x000fe20000000f00 */
[----:B------:R-:W-:Y:S02]  /*0030*/  ULDC.64 UR4, c[0x0][0x118] ;  /* 0x0000460000047ab9 */ /* 0x000fe40000000a00 */
[----:B------:R-:W1:Y:S01]  /*0040*/  S2R R3, SR_CTAID.X ;  /* 0x0000000000037919 */ /* 0x000e620000002500 */
[----:B0-----:R-:W-:-:S05]  /*0050*/  IMAD.SHL.U32 R0, R0, 0x8, RZ ;  /* 0x0000000800007824 */ /* 0x001fca00078e00ff */
[----:B------:R-:W-:-:S05]  /*0060*/  LOP3.LUT R0, R0, 0x3f8, RZ, 0xc0, !PT ;  /* 0x000003f800007812 */ /* 0x000fca00078ec0ff */
[----:B-1----:R-:W-:-:S04]  /*0070*/  IMAD R0, R3, 0x400, R0 ;  /* 0x0000040003007824 */ /* 0x002fc800078e0200 */
[----:B------:R-:W-:-:S05]  /*0080*/  IMAD.WIDE R2, R0, R5, c[0x0][0x160] ;  /* 0x0000580000027625 */ /* 0x000fca00078e0205 */
[----:B------:R-:W2:Y:S04]  /*0090*/  LDG.E.128 R4, [R2.64] ;  /* 0x0000000402047981 */ /* 0x000ea8000c1e1d00 */
[----:B------:R-:W3:Y:S01]  /*00a0*/  LDG.E.128 R8, [R2.64+0x10] ;  /* 0x0000100402087981 */ /* 0x000ee2000c1e1d00 */
[----:B------:R-:W-:Y:S02]  /*00b0*/  MOV R17, 0x2 ;  /* 0x0000000200117802 */ /* 0x000fe40000000f00 */
[----:B--2---:R-:W-:-:S03]  /*00c0*/  F2FP.BF16.PACK_AB R12, R5, R4 ;  /* 0x00000004050c723e */ /* 0x004fc600000010ff */
[----:B------:R-:W-:Y:S01]  /*00d0*/  IMAD.WIDE R4, R0, R17, c[0x0][0x168] ;  /* 0x00005a0000047625 */ /* 0x000fe200078e0211 */
[----:B------:R-:W-:Y:S02]  /*00e0*/  F2FP.BF16.PACK_AB R13, R7, R6 ;  /* 0x00000006070d723e */ /* 0x000fe400000010ff */
[----:B---3--:R-:W-:Y:S02]  /*00f0*/  F2FP.BF16.PACK_AB R14, R9, R8 ;  /* 0x00000008090e723e */ /* 0x008fe400000010ff */
[----:B------:R-:W-:-:S05]  /*0100*/  F2FP.BF16.PACK_AB R15, R11, R10 ;  /* 0x0000000a0b0f723e */ /* 0x000fca00000010ff */
[----:B------:R-:W-:Y:S01]  /*0110*/  STG.E.128 [R4.64], R12 ;  /* 0x0000000c04007986 */ /* 0x000fe2000c101d04 */
[----:B------:R-:W-:Y:S05]  /*0120*/  EXIT ;  /* 0x000000000000794d */ /* 0x000fea0003800000 */
.L_x_0:
[----:B------:R-:W-:-:S00]  /*0130*/  BRA `(.L_x_0) ;  /* 0xfffffff000007947 */ /* 0x000fc0000383ffff */
[----:B------:R-:W-:-:S00]  /*0140*/  NOP ;  /* 0x0000000000007918 */ /* 0x000fc00000000000 */
        /* <DEDUP_REMOVED lines=11> */
.L_x_1:
